//
// Generated by NVIDIA NVVM Compiler
//
// Compiler Build ID: CL-36424714
// Cuda compilation tools, release 13.0, V13.0.88
// Based on NVVM 20.0.0
//

.version 9.0
.target sm_100
.address_size 64

	// .globl	_Z15AddVectorsInGpuPiPKiS1_

.visible .entry _Z15AddVectorsInGpuPiPKiS1_(
	.param .u64 .ptr .align 1 _Z15AddVectorsInGpuPiPKiS1__param_0,
	.param .u64 .ptr .align 1 _Z15AddVectorsInGpuPiPKiS1__param_1,
	.param .u64 .ptr .align 1 _Z15AddVectorsInGpuPiPKiS1__param_2
)
{
	.reg .b32 	%r<5>;
	.reg .b64 	%rd<11>;

	ld.param.u64 	%rd1, [_Z15AddVectorsInGpuPiPKiS1__param_0];
	ld.param.u64 	%rd2, [_Z15AddVectorsInGpuPiPKiS1__param_1];
	ld.param.u64 	%rd3, [_Z15AddVectorsInGpuPiPKiS1__param_2];
	cvta.to.global.u64 	%rd4, %rd1;
	cvta.to.global.u64 	%rd5, %rd3;
	cvta.to.global.u64 	%rd6, %rd2;
	mov.u32 	%r1, %tid.x;
	mul.wide.u32 	%rd7, %r1, 4;
	add.s64 	%rd8, %rd6, %rd7;
	ld.global.u32 	%r2, [%rd8];
	add.s64 	%rd9, %rd5, %rd7;
	ld.global.u32 	%r3, [%rd9];
	add.s32 	%r4, %r3, %r2;
	add.s64 	%rd10, %rd4, %rd7;
	st.global.u32 	[%rd10], %r4;
	ret;

}


// ===== COMPILED SASS (sm_100) =====

	.target	sm_100

	.elftype	@"ET_EXEC"


//--------------------- .note.nv.tkinfo           --------------------------
	.section	.note.nv.tkinfo,"",@"SHT_NOTE"
	.sectionflags	@"SHF_NOTE_NV_TKINFO"
	.tkinfo
        /*0018*/ 	.word	0x00000002
        /*0030*/ 	.string	""
        /*0030*/ 	.string	"ptxas"
        /*0030*/ 	.string	"Cuda compilation tools, release 13.0, V13.0.88"
        /*0030*/ 	.string	"Build cuda_13.0.r13.0/compiler.36424714_0"
        /*0030*/ 	.string	"-arch sm_100 -m 64 "



//--------------------- .note.nv.cuinfo           --------------------------
	.section	.note.nv.cuinfo,"",@"SHT_NOTE"
	.sectionflags	@"SHF_NOTE_NV_CUINFO"
        /*0018*/ 	.short	0x0002
        /*001a*/ 	.short	0x0064
        /*001c*/ 	.short	0x0082
	.zero		2


//--------------------- .nv.info                  --------------------------
	.section	.nv.info,"",@"SHT_CUDA_INFO"
	.align	4


	//----- nvinfo : EIATTR_REGCOUNT
	.align		4
        /*0000*/ 	.byte	0x04, 0x2f
        /*0002*/ 	.short	(.L_1 - .L_0)
	.align		4
.L_0:
        /*0004*/ 	.word	index@(_Z15AddVectorsInGpuPiPKiS1_)
        /*0008*/ 	.word	0x0000000c


	//----- nvinfo : EIATTR_FRAME_SIZE
	.align		4
.L_1:
        /*000c*/ 	.byte	0x04, 0x11
        /*000e*/ 	.short	(.L_3 - .L_2)
	.align		4
.L_2:
        /*0010*/ 	.word	index@(_Z15AddVectorsInGpuPiPKiS1_)
        /*0014*/ 	.word	0x00000000


	//----- nvinfo : EIATTR_MIN_STACK_SIZE
	.align		4
.L_3:
        /*0018*/ 	.byte	0x04, 0x12
        /*001a*/ 	.short	(.L_5 - .L_4)
	.align		4
.L_4:
        /*001c*/ 	.word	index@(_Z15AddVectorsInGpuPiPKiS1_)
        /*0020*/ 	.word	0x00000000
.L_5:


//--------------------- .nv.compat                --------------------------
	.section	.nv.compat,"",@"SHT_CUDA_COMPAT_INFO"
	.align	4
        /*0000*/ 	.byte	0x02, 0x09, 0x00, 0x00, 0x02, 0x02, 0x01, 0x00, 0x02, 0x05, 0x05, 0x00, 0x03, 0x07, 0x01, 0x01
        /*0010*/ 	.byte	0x02, 0x03, 0x00, 0x00, 0x02, 0x06, 0x01, 0x00, 0x04, 0x0b, 0x08, 0x00, 0x09, 0x00, 0x00, 0x00
        /*0020*/ 	.byte	0x00, 0x00, 0x00, 0x00


//--------------------- .nv.info._Z15AddVectorsInGpuPiPKiS1_ --------------------------
	.section	.nv.info._Z15AddVectorsInGpuPiPKiS1_,"",@"SHT_CUDA_INFO"
	.sectionflags	@""
	.align	4


	//----- nvinfo : EIATTR_CUDA_API_VERSION
	.align		4
        /*0000*/ 	.byte	0x04, 0x37
        /*0002*/ 	.short	(.L_7 - .L_6)
.L_6:
        /*0004*/ 	.word	0x00000082


	//----- nvinfo : EIATTR_KPARAM_INFO
	.align		4
.L_7:
        /*0008*/ 	.byte	0x04, 0x17
        /*000a*/ 	.short	(.L_9 - .L_8)
.L_8:
        /*000c*/ 	.word	0x00000000
        /*0010*/ 	.short	0x0002
        /*0012*/ 	.short	0x0010
        /*0014*/ 	.byte	0x00, 0xf5, 0x21, 0x00


	//----- nvinfo : EIATTR_KPARAM_INFO
	.align		4
.L_9:
        /*0018*/ 	.byte	0x04, 0x17
        /*001a*/ 	.short	(.L_11 - .L_10)
.L_10:
        /*001c*/ 	.word	0x00000000
        /*0020*/ 	.short	0x0001
        /*0022*/ 	.short	0x0008
        /*0024*/ 	.byte	0x00, 0xf5, 0x21, 0x00


	//----- nvinfo : EIATTR_KPARAM_INFO
	.align		4
.L_11:
        /*0028*/ 	.byte	0x04, 0x17
        /*002a*/ 	.short	(.L_13 - .L_12)
.L_12:
        /*002c*/ 	.word	0x00000000
        /*0030*/ 	.short	0x0000
        /*0032*/ 	.short	0x0000
        /*0034*/ 	.byte	0x00, 0xf5, 0x21, 0x00


	//----- nvinfo : EIATTR_SPARSE_MMA_MASK
	.align		4
.L_13:
        /*0038*/ 	.byte	0x03, 0x50
        /*003a*/ 	.short	0x0000


	//----- nvinfo : EIATTR_MAXREG_COUNT
	.align		4
        /*003c*/ 	.byte	0x03, 0x1b
        /*003e*/ 	.short	0x00ff


	//----- nvinfo : EIATTR_MERCURY_ISA_VERSION
	.align		4
        /*0040*/ 	.byte	0x03, 0x5f
        /*0042*/ 	.short	0x0101


	//----- nvinfo : EIATTR_VRC_CTA_INIT_COUNT
	.align		4
        /*0044*/ 	.byte	0x02, 0x4a
	.zero		1
	.zero		1


	//----- nvinfo : EIATTR_EXIT_INSTR_OFFSETS
	.align		4
        /*0048*/ 	.byte	0x04, 0x1c
        /*004a*/ 	.short	(.L_15 - .L_14)


	//   ....[0]....
.L_14:
        /*004c*/ 	.word	0x000000d0


	//----- nvinfo : EIATTR_CBANK_PARAM_SIZE
	.align		4
.L_15:
        /*0050*/ 	.byte	0x03, 0x19
        /*0052*/ 	.short	0x0018


	//----- nvinfo : EIATTR_PARAM_CBANK
	.align		4
        /*0054*/ 	.byte	0x04, 0x0a
        /*0056*/ 	.short	(.L_17 - .L_16)
	.align		4
.L_16:
        /*0058*/ 	.word	index@(.nv.constant0._Z15AddVectorsInGpuPiPKiS1_)
        /*005c*/ 	.short	0x0380
        /*005e*/ 	.short	0x0018


	//----- nvinfo : EIATTR_SW_WAR
	.align		4
.L_17:
        /*0060*/ 	.byte	0x04, 0x36
        /*0062*/ 	.short	(.L_19 - .L_18)
.L_18:
        /*0064*/ 	.word	0x00000008
.L_19:


//--------------------- .nv.callgraph             --------------------------
	.section	.nv.callgraph,"",@"SHT_CUDA_CALLGRAPH"
	.align	4
	.sectionentsize	8
	.align		4
        /*0000*/ 	.word	0x00000000
	.align		4
        /*0004*/ 	.word	0xffffffff
	.align		4
        /*0008*/ 	.word	0x00000000
	.align		4
        /*000c*/ 	.word	0xfffffffe
	.align		4
        /*0010*/ 	.word	0x00000000
	.align		4
        /*0014*/ 	.word	0xfffffffd
	.align		4
        /*0018*/ 	.word	0x00000000
	.align		4
        /*001c*/ 	.word	0xfffffffc


//--------------------- .text._Z15AddVectorsInGpuPiPKiS1_ --------------------------
	.section	.text._Z15AddVectorsInGpuPiPKiS1_,"ax",@progbits
	.align	128
        .global         _Z15AddVectorsInGpuPiPKiS1_
        .type           _Z15AddVectorsInGpuPiPKiS1_,@function
        .size           _Z15AddVectorsInGpuPiPKiS1_,(.L_x_1 - _Z15AddVectorsInGpuPiPKiS1_)
        .other          _Z15AddVectorsInGpuPiPKiS1_,@"STO_CUDA_ENTRY STV_DEFAULT"
_Z15AddVectorsInGpuPiPKiS1_:
.text._Z15AddVectorsInGpuPiPKiS1_:
[----:B------:R-:W-:Y:S01]  /*0000*/  LDC R1, c[0x0][0x37c] ;  /* 0x0000df00ff017b82 */ /* 0x000fe20000000800 */
[----:B------:R-:W0:Y:S07]  /*0010*/  S2R R9, SR_TID.X ;  /* 0x0000000000097919 */ /* 0x000e2e0000002100 */
[----:B------:R-:W0:Y:S01]  /*0020*/  LDC.64 R2, c[0x0][0x388] ;  /* 0x0000e200ff027b82 */ /* 0x000e220000000a00 */
[----:B------:R-:W1:Y:S07]  /*0030*/  LDCU.64 UR4, c[0x0][0x358] ;  /* 0x00006b00ff0477ac */ /* 0x000e6e0008000a00 */
[----:B------:R-:W2:Y:S08]  /*0040*/  LDC.64 R4, c[0x0][0x390] ;  /* 0x0000e400ff047b82 */ /* 0x000eb00000000a00 */
[----:B------:R-:W3:Y:S01]  /*0050*/  LDC.64 R6, c[0x0][0x380] ;  /* 0x0000e000ff067b82 */ /* 0x000ee20000000a00 */
[----:B0-----:R-:W-:-:S04]  /*0060*/  IMAD.WIDE.U32 R2, R9, 0x4, R2 ;  /* 0x0000000409027825 */ /* 0x001fc800078e0002 */
[C---:B--2---:R-:W-:Y:S02]  /*0070*/  IMAD.WIDE.U32 R4, R9.reuse, 0x4, R4 ;  /* 0x0000000409047825 */ /* 0x044fe400078e0004 */
[----:B-1----:R-:W2:Y:S04]  /*0080*/  LDG.E R2, desc[UR4][R2.64] ;  /* 0x0000000402027981 */ /* 0x002ea8000c1e1900 */
[----:B------:R-:W2:Y:S01]  /*0090*/  LDG.E R5, desc[UR4][R4.64] ;  /* 0x0000000404057981 */ /* 0x000ea2000c1e1900 */
[----:B---3--:R-:W-:Y:S01]  /*00a0*/  IMAD.WIDE.U32 R6, R9, 0x4, R6 ;  /* 0x0000000409067825 */ /* 0x008fe200078e0006 */
[----:B--2---:R-:W-:-:S05]  /*00b0*/  IADD3 R9, PT, PT, R2, R5, RZ ;  /* 0x0000000502097210 */ /* 0x004fca0007ffe0ff */
[----:B------:R-:W-:Y:S01]  /*00c0*/  STG.E desc[UR4][R6.64], R9 ;  /* 0x0000000906007986 */ /* 0x000fe2000c101904 */
[----:B------:R-:W-:Y:S05]  /*00d0*/  EXIT ;  /* 0x000000000000794d */ /* 0x000fea0003800000 */
.L_x_0:
[----:B------:R-:W-:-:S00]  /*00e0*/  BRA `(.L_x_0) ;  /* 0xfffffffc00fc7947 */ /* 0x000fc0000383ffff */
[----:B------:R-:W-:-:S00]  /*00f0*/  NOP ;  /* 0x0000000000007918 */ /* 0x000fc00000000000 */
        /* <DEDUP_REMOVED lines=8> */
.L_x_1:


//--------------------- .nv.shared.reserved.0     --------------------------
	.section	.nv.shared.reserved.0,"aw",@nobits
	.weak		__nv_reservedSMEM_offset_0_alias
	.size		__nv_reservedSMEM_offset_0_alias, 0, 64
	.other		__nv_reservedSMEM_offset_0_alias,@"STO_CUDA_RESERVED_SHARED STV_DEFAULT"
__nv_reservedSMEM_offset_0_alias:
	.zero		0
	.zero		64


//--------------------- .nv.constant0._Z15AddVectorsInGpuPiPKiS1_ --------------------------
	.section	.nv.constant0._Z15AddVectorsInGpuPiPKiS1_,"a",@progbits
	.sectionflags	@""
	.align	4
.nv.constant0._Z15AddVectorsInGpuPiPKiS1_:
	.zero		920


//--------------------- SYMBOLS --------------------------

	.type		.nv.reservedSmem.offset0,@object
	.size		.nv.reservedSmem.offset0,0x4
